//
// Generated by NVIDIA NVVM Compiler
//
// Compiler Build ID: CL-36424714
// Cuda compilation tools, release 13.0, V13.0.88
// Based on NVVM 20.0.0
//

.version 9.0
.target sm_100
.address_size 64

	// .globl	default_function_kernel

.visible .entry default_function_kernel(
	.param .u64 .ptr .align 1 default_function_kernel_param_0,
	.param .u64 .ptr .align 1 default_function_kernel_param_1,
	.param .u64 .ptr .align 1 default_function_kernel_param_2
)
{
	.reg .b32 	%f<25>;
	.reg .b64 	%rd<7>;

	ld.param.u64 	%rd1, [default_function_kernel_param_0];
	ld.param.u64 	%rd2, [default_function_kernel_param_1];
	ld.param.u64 	%rd3, [default_function_kernel_param_2];
	cvta.to.global.u64 	%rd4, %rd1;
	cvta.to.global.u64 	%rd5, %rd2;
	cvta.to.global.u64 	%rd6, %rd3;
	ld.global.nc.f32 	%f1, [%rd5];
	ld.global.nc.f32 	%f2, [%rd6];
	fma.rn.f32 	%f3, %f1, %f2, 0f00000000;
	ld.global.nc.f32 	%f4, [%rd5+4];
	ld.global.nc.f32 	%f5, [%rd6+4];
	fma.rn.f32 	%f6, %f4, %f5, %f3;
	ld.global.nc.f32 	%f7, [%rd5+8];
	ld.global.nc.f32 	%f8, [%rd6+8];
	fma.rn.f32 	%f9, %f7, %f8, %f6;
	ld.global.nc.f32 	%f10, [%rd5+12];
	ld.global.nc.f32 	%f11, [%rd6+12];
	fma.rn.f32 	%f12, %f10, %f11, %f9;
	ld.global.nc.f32 	%f13, [%rd5+16];
	ld.global.nc.f32 	%f14, [%rd6+16];
	fma.rn.f32 	%f15, %f13, %f14, %f12;
	ld.global.nc.f32 	%f16, [%rd5+20];
	ld.global.nc.f32 	%f17, [%rd6+20];
	fma.rn.f32 	%f18, %f16, %f17, %f15;
	ld.global.nc.f32 	%f19, [%rd5+24];
	ld.global.nc.f32 	%f20, [%rd6+24];
	fma.rn.f32 	%f21, %f19, %f20, %f18;
	ld.global.nc.f32 	%f22, [%rd5+28];
	ld.global.nc.f32 	%f23, [%rd6+28];
	fma.rn.f32 	%f24, %f22, %f23, %f21;
	st.global.f32 	[%rd4], %f24;
	ret;

}


// ===== COMPILED SASS (sm_100) =====

	.target	sm_100

	.elftype	@"ET_EXEC"


//--------------------- .note.nv.tkinfo           --------------------------
	.section	.note.nv.tkinfo,"",@"SHT_NOTE"
	.sectionflags	@"SHF_NOTE_NV_TKINFO"
	.tkinfo
        /*0018*/ 	.word	0x00000002
        /*0030*/ 	.string	""
        /*0030*/ 	.string	"ptxas"
        /*0030*/ 	.string	"Cuda compilation tools, release 13.0, V13.0.88"
        /*0030*/ 	.string	"Build cuda_13.0.r13.0/compiler.36424714_0"
        /*0030*/ 	.string	"-arch sm_100 -m 64 "



//--------------------- .note.nv.cuinfo           --------------------------
	.section	.note.nv.cuinfo,"",@"SHT_NOTE"
	.sectionflags	@"SHF_NOTE_NV_CUINFO"
        /*0018*/ 	.short	0x0002
        /*001a*/ 	.short	0x0064
        /*001c*/ 	.short	0x0082
	.zero		2


//--------------------- .nv.info                  --------------------------
	.section	.nv.info,"",@"SHT_CUDA_INFO"
	.align	4


	//----- nvinfo : EIATTR_REGCOUNT
	.align		4
        /*0000*/ 	.byte	0x04, 0x2f
        /*0002*/ 	.short	(.L_1 - .L_0)
	.align		4
.L_0:
        /*0004*/ 	.word	index@(default_function_kernel)
        /*0008*/ 	.word	0x00000018


	//----- nvinfo : EIATTR_FRAME_SIZE
	.align		4
.L_1:
        /*000c*/ 	.byte	0x04, 0x11
        /*000e*/ 	.short	(.L_3 - .L_2)
	.align		4
.L_2:
        /*0010*/ 	.word	index@(default_function_kernel)
        /*0014*/ 	.word	0x00000000


	//----- nvinfo : EIATTR_MIN_STACK_SIZE
	.align		4
.L_3:
        /*0018*/ 	.byte	0x04, 0x12
        /*001a*/ 	.short	(.L_5 - .L_4)
	.align		4
.L_4:
        /*001c*/ 	.word	index@(default_function_kernel)
        /*0020*/ 	.word	0x00000000
.L_5:


//--------------------- .nv.compat                --------------------------
	.section	.nv.compat,"",@"SHT_CUDA_COMPAT_INFO"
	.align	4
        /*0000*/ 	.byte	0x02, 0x09, 0x00, 0x00, 0x02, 0x02, 0x01, 0x00, 0x02, 0x05, 0x05, 0x00, 0x03, 0x07, 0x01, 0x01
        /*0010*/ 	.byte	0x02, 0x03, 0x00, 0x00, 0x02, 0x06, 0x01, 0x00, 0x04, 0x0b, 0x08, 0x00, 0x09, 0x00, 0x00, 0x00
        /*0020*/ 	.byte	0x00, 0x00, 0x00, 0x00


//--------------------- .nv.info.default_function_kernel --------------------------
	.section	.nv.info.default_function_kernel,"",@"SHT_CUDA_INFO"
	.sectionflags	@""
	.align	4


	//----- nvinfo : EIATTR_CUDA_API_VERSION
	.align		4
        /*0000*/ 	.byte	0x04, 0x37
        /*0002*/ 	.short	(.L_7 - .L_6)
.L_6:
        /*0004*/ 	.word	0x00000082


	//----- nvinfo : EIATTR_KPARAM_INFO
	.align		4
.L_7:
        /*0008*/ 	.byte	0x04, 0x17
        /*000a*/ 	.short	(.L_9 - .L_8)
.L_8:
        /*000c*/ 	.word	0x00000000
        /*0010*/ 	.short	0x0002
        /*0012*/ 	.short	0x0010
        /*0014*/ 	.byte	0x00, 0xf5, 0x21, 0x00


	//----- nvinfo : EIATTR_KPARAM_INFO
	.align		4
.L_9:
        /*0018*/ 	.byte	0x04, 0x17
        /*001a*/ 	.short	(.L_11 - .L_10)
.L_10:
        /*001c*/ 	.word	0x00000000
        /*0020*/ 	.short	0x0001
        /*0022*/ 	.short	0x0008
        /*0024*/ 	.byte	0x00, 0xf5, 0x21, 0x00


	//----- nvinfo : EIATTR_KPARAM_INFO
	.align		4
.L_11:
        /*0028*/ 	.byte	0x04, 0x17
        /*002a*/ 	.short	(.L_13 - .L_12)
.L_12:
        /*002c*/ 	.word	0x00000000
        /*0030*/ 	.short	0x0000
        /*0032*/ 	.short	0x0000
        /*0034*/ 	.byte	0x00, 0xf5, 0x21, 0x00


	//----- nvinfo : EIATTR_SPARSE_MMA_MASK
	.align		4
.L_13:
        /*0038*/ 	.byte	0x03, 0x50
        /*003a*/ 	.short	0x0000


	//----- nvinfo : EIATTR_MAXREG_COUNT
	.align		4
        /*003c*/ 	.byte	0x03, 0x1b
        /*003e*/ 	.short	0x00ff


	//----- nvinfo : EIATTR_MERCURY_ISA_VERSION
	.align		4
        /*0040*/ 	.byte	0x03, 0x5f
        /*0042*/ 	.short	0x0101


	//----- nvinfo : EIATTR_VRC_CTA_INIT_COUNT
	.align		4
        /*0044*/ 	.byte	0x02, 0x4a
	.zero		1
	.zero		1


	//----- nvinfo : EIATTR_EXIT_INSTR_OFFSETS
	.align		4
        /*0048*/ 	.byte	0x04, 0x1c
        /*004a*/ 	.short	(.L_15 - .L_14)


	//   ....[0]....
.L_14:
        /*004c*/ 	.word	0x000001e0


	//----- nvinfo : EIATTR_CBANK_PARAM_SIZE
	.align		4
.L_15:
        /*0050*/ 	.byte	0x03, 0x19
        /*0052*/ 	.short	0x0018


	//----- nvinfo : EIATTR_PARAM_CBANK
	.align		4
        /*0054*/ 	.byte	0x04, 0x0a
        /*0056*/ 	.short	(.L_17 - .L_16)
	.align		4
.L_16:
        /*0058*/ 	.word	index@(.nv.constant0.default_function_kernel)
        /*005c*/ 	.short	0x0380
        /*005e*/ 	.short	0x0018


	//----- nvinfo : EIATTR_SW_WAR
	.align		4
.L_17:
        /*0060*/ 	.byte	0x04, 0x36
        /*0062*/ 	.short	(.L_19 - .L_18)
.L_18:
        /*0064*/ 	.word	0x00000008
.L_19:


//--------------------- .nv.callgraph             --------------------------
	.section	.nv.callgraph,"",@"SHT_CUDA_CALLGRAPH"
	.align	4
	.sectionentsize	8
	.align		4
        /*0000*/ 	.word	0x00000000
	.align		4
        /*0004*/ 	.word	0xffffffff
	.align		4
        /*0008*/ 	.word	0x00000000
	.align		4
        /*000c*/ 	.word	0xfffffffe
	.align		4
        /*0010*/ 	.word	0x00000000
	.align		4
        /*0014*/ 	.word	0xfffffffd
	.align		4
        /*0018*/ 	.word	0x00000000
	.align		4
        /*001c*/ 	.word	0xfffffffc


//--------------------- .text.default_function_kernel --------------------------
	.section	.text.default_function_kernel,"ax",@progbits
	.align	128
        .global         default_function_kernel
        .type           default_function_kernel,@function
        .size           default_function_kernel,(.L_x_1 - default_function_kernel)
        .other          default_function_kernel,@"STO_CUDA_ENTRY STV_DEFAULT"
default_function_kernel:
.text.default_function_kernel:
[----:B------:R-:W-:Y:S08]  /*0000*/  LDC R1, c[0x0][0x37c] ;  /* 0x0000df00ff017b82 */ /* 0x000ff00000000800 */
[----:B------:R-:W0:Y:S01]  /*0010*/  LDC.64 R4, c[0x0][0x388] ;  /* 0x0000e200ff047b82 */ /* 0x000e220000000a00 */
[----:B------:R-:W0:Y:S07]  /*0020*/  LDCU.64 UR4, c[0x0][0x358] ;  /* 0x00006b00ff0477ac */ /* 0x000e2e0008000a00 */
[----:B------:R-:W1:Y:S01]  /*0030*/  LDC.64 R2, c[0x0][0x390] ;  /* 0x0000e400ff027b82 */ /* 0x000e620000000a00 */
[----:B0-----:R-:W2:Y:S04]  /*0040*/  LDG.E.CONSTANT R0, desc[UR4][R4.64] ;  /* 0x0000000404007981 */ /* 0x001ea8000c1e9900 */
[----:B------:R-:W3:Y:S04]  /*0050*/  LDG.E.CONSTANT R9, desc[UR4][R4.64+0x4] ;  /* 0x0000040404097981 */ /* 0x000ee8000c1e9900 */
[----:B-1----:R-:W2:Y:S04]  /*0060*/  LDG.E.CONSTANT R7, desc[UR4][R2.64] ;  /* 0x0000000402077981 */ /* 0x002ea8000c1e9900 */
[----:B------:R-:W3:Y:S04]  /*0070*/  LDG.E.CONSTANT R6, desc[UR4][R2.64+0x4] ;  /* 0x0000040402067981 */ /* 0x000ee8000c1e9900 */
[----:B------:R-:W4:Y:S04]  /*0080*/  LDG.E.CONSTANT R11, desc[UR4][R4.64+0x8] ;  /* 0x00000804040b7981 */ /* 0x000f28000c1e9900 */
[----:B------:R-:W4:Y:S04]  /*0090*/  LDG.E.CONSTANT R8, desc[UR4][R2.64+0x8] ;  /* 0x0000080402087981 */ /* 0x000f28000c1e9900 */
[----:B------:R-:W5:Y:S04]  /*00a0*/  LDG.E.CONSTANT R13, desc[UR4][R4.64+0xc] ;  /* 0x00000c04040d7981 */ /* 0x000f68000c1e9900 */
        /* <DEDUP_REMOVED lines=8> */
[----:B------:R-:W5:Y:S01]  /*0130*/  LDG.E.CONSTANT R18, desc[UR4][R2.64+0x1c] ;  /* 0x00001c0402127981 */ /* 0x000f62000c1e9900 */
[----:B--2---:R-:W-:-:S04]  /*0140*/  FFMA R0, R0, R7, RZ ;  /* 0x0000000700007223 */ /* 0x004fc800000000ff */
[----:B---3--:R-:W-:Y:S02]  /*0150*/  FFMA R0, R9, R6, R0 ;  /* 0x0000000609007223 */ /* 0x008fe40000000000 */
[----:B------:R-:W0:Y:S02]  /*0160*/  LDC.64 R6, c[0x0][0x380] ;  /* 0x0000e000ff067b82 */ /* 0x000e240000000a00 */
[----:B----4-:R-:W-:-:S04]  /*0170*/  FFMA R0, R11, R8, R0 ;  /* 0x000000080b007223 */ /* 0x010fc80000000000 */
[----:B-----5:R-:W-:-:S04]  /*0180*/  FFMA R0, R13, R10, R0 ;  /* 0x0000000a0d007223 */ /* 0x020fc80000000000 */
[----:B------:R-:W-:-:S04]  /*0190*/  FFMA R0, R15, R12, R0 ;  /* 0x0000000c0f007223 */ /* 0x000fc80000000000 */
[----:B------:R-:W-:-:S04]  /*01a0*/  FFMA R0, R17, R14, R0 ;  /* 0x0000000e11007223 */ /* 0x000fc80000000000 */
[----:B------:R-:W-:-:S04]  /*01b0*/  FFMA R0, R19, R16, R0 ;  /* 0x0000001013007223 */ /* 0x000fc80000000000 */
[----:B------:R-:W-:-:S05]  /*01c0*/  FFMA R21, R21, R18, R0 ;  /* 0x0000001215157223 */ /* 0x000fca0000000000 */
[----:B0-----:R-:W-:Y:S01]  /*01d0*/  STG.E desc[UR4][R6.64], R21 ;  /* 0x0000001506007986 */ /* 0x001fe2000c101904 */
[----:B------:R-:W-:Y:S05]  /*01e0*/  EXIT ;  /* 0x000000000000794d */ /* 0x000fea0003800000 */
.L_x_0:
[----:B------:R-:W-:-:S00]  /*01f0*/  BRA `(.L_x_0) ;  /* 0xfffffffc00fc7947 */ /* 0x000fc0000383ffff */
[----:B------:R-:W-:-:S00]  /*0200*/  NOP ;  /* 0x0000000000007918 */ /* 0x000fc00000000000 */
[----:B------:R-:W-:-:S00]  /*0210*/  NOP ;  /* 0x0000000000007918 */ /* 0x000fc00000000000 */
[----:B------:R-:W-:-:S00]  /*0220*/  NOP ;  /* 0x0000000000007918 */ /* 0x000fc00000000000 */
[----:B------:R-:W-:-:S00]  /*0230*/  NOP ;  /* 0x0000000000007918 */ /* 0x000fc00000000000 */
[----:B------:R-:W-:-:S00]  /*0240*/  NOP ;  /* 0x0000000000007918 */ /* 0x000fc00000000000 */
[----:B------:R-:W-:-:S00]  /*0250*/  NOP ;  /* 0x0000000000007918 */ /* 0x000fc00000000000 */
[----:B------:R-:W-:-:S00]  /*0260*/  NOP ;  /* 0x0000000000007918 */ /* 0x000fc00000000000 */
[----:B------:R-:W-:-:S00]  /*0270*/  NOP ;  /* 0x0000000000007918 */ /* 0x000fc00000000000 */
.L_x_1:


//--------------------- .nv.shared.reserved.0     --------------------------
	.section	.nv.shared.reserved.0,"aw",@nobits
	.weak		__nv_reservedSMEM_offset_0_alias
	.size		__nv_reservedSMEM_offset_0_alias, 0, 64
	.other		__nv_reservedSMEM_offset_0_alias,@"STO_CUDA_RESERVED_SHARED STV_DEFAULT"
__nv_reservedSMEM_offset_0_alias:
	.zero		0
	.zero		64


//--------------------- .nv.constant0.default_function_kernel --------------------------
	.section	.nv.constant0.default_function_kernel,"a",@progbits
	.sectionflags	@""
	.align	4
.nv.constant0.default_function_kernel:
	.zero		920


//--------------------- SYMBOLS --------------------------

	.type		.nv.reservedSmem.offset0,@object
	.size		.nv.reservedSmem.offset0,0x4
